//
// Generated by NVIDIA NVVM Compiler
//
// Compiler Build ID: CL-36424714
// Cuda compilation tools, release 13.0, V13.0.88
// Based on NVVM 20.0.0
//

.version 9.0
.target sm_100
.address_size 64

	// .globl	_Z6reduceILj256ELi128EEvPfS0_
// _ZZ6reduceILj256ELi128EEvPfS0_E11shared_data has been demoted

.visible .entry _Z6reduceILj256ELi128EEvPfS0_(
	.param .u64 .ptr .align 1 _Z6reduceILj256ELi128EEvPfS0__param_0,
	.param .u64 .ptr .align 1 _Z6reduceILj256ELi128EEvPfS0__param_1
)
{
	.reg .pred 	%p<17>;
	.reg .b32 	%r<38>;
	.reg .b32 	%f<60>;
	.reg .b64 	%rd<13>;
	// demoted variable
	.shared .align 4 .b8 _ZZ6reduceILj256ELi128EEvPfS0_E11shared_data[128];
	ld.param.u64 	%rd6, [_Z6reduceILj256ELi128EEvPfS0__param_0];
	ld.param.u64 	%rd5, [_Z6reduceILj256ELi128EEvPfS0__param_1];
	cvta.to.global.u64 	%rd7, %rd6;
	mov.u32 	%r1, %ctaid.x;
	shl.b32 	%r7, %r1, 15;
	mov.u32 	%r2, %tid.x;
	or.b32  	%r8, %r2, %r7;
	mul.wide.u32 	%rd8, %r8, 4;
	add.s64 	%rd9, %rd8, %rd7;
	add.s64 	%rd12, %rd9, 8192;
	mov.f32 	%f58, 0f00000000;
	mov.b32 	%r37, 0;
$L__BB0_1:
	ld.global.f32 	%f8, [%rd12+-8192];
	add.f32 	%f9, %f58, %f8;
	ld.global.f32 	%f10, [%rd12+-7168];
	add.f32 	%f11, %f9, %f10;
	ld.global.f32 	%f12, [%rd12+-6144];
	add.f32 	%f13, %f11, %f12;
	ld.global.f32 	%f14, [%rd12+-5120];
	add.f32 	%f15, %f13, %f14;
	ld.global.f32 	%f16, [%rd12+-4096];
	add.f32 	%f17, %f15, %f16;
	ld.global.f32 	%f18, [%rd12+-3072];
	add.f32 	%f19, %f17, %f18;
	ld.global.f32 	%f20, [%rd12+-2048];
	add.f32 	%f21, %f19, %f20;
	ld.global.f32 	%f22, [%rd12+-1024];
	add.f32 	%f23, %f21, %f22;
	ld.global.f32 	%f24, [%rd12];
	add.f32 	%f25, %f23, %f24;
	ld.global.f32 	%f26, [%rd12+1024];
	add.f32 	%f27, %f25, %f26;
	ld.global.f32 	%f28, [%rd12+2048];
	add.f32 	%f29, %f27, %f28;
	ld.global.f32 	%f30, [%rd12+3072];
	add.f32 	%f31, %f29, %f30;
	ld.global.f32 	%f32, [%rd12+4096];
	add.f32 	%f33, %f31, %f32;
	ld.global.f32 	%f34, [%rd12+5120];
	add.f32 	%f35, %f33, %f34;
	ld.global.f32 	%f36, [%rd12+6144];
	add.f32 	%f37, %f35, %f36;
	ld.global.f32 	%f38, [%rd12+7168];
	add.f32 	%f58, %f37, %f38;
	add.s32 	%r37, %r37, 16;
	add.s64 	%rd12, %rd12, 16384;
	setp.ne.s32 	%p1, %r37, 128;
	@%p1 bra 	$L__BB0_1;
	mov.b32 	%r9, %f58;
	shfl.sync.down.b32	%r10|%p2, %r9, 16, 31, -1;
	mov.b32 	%f39, %r10;
	add.f32 	%f40, %f58, %f39;
	mov.b32 	%r11, %f40;
	shfl.sync.down.b32	%r12|%p3, %r11, 8, 31, -1;
	mov.b32 	%f41, %r12;
	add.f32 	%f42, %f40, %f41;
	mov.b32 	%r13, %f42;
	shfl.sync.down.b32	%r14|%p4, %r13, 4, 31, -1;
	mov.b32 	%f43, %r14;
	add.f32 	%f44, %f42, %f43;
	mov.b32 	%r15, %f44;
	shfl.sync.down.b32	%r16|%p5, %r15, 2, 31, -1;
	mov.b32 	%f45, %r16;
	add.f32 	%f46, %f44, %f45;
	mov.b32 	%r17, %f46;
	shfl.sync.down.b32	%r18|%p6, %r17, 1, 31, -1;
	mov.b32 	%f47, %r18;
	add.f32 	%f3, %f46, %f47;
	and.b32  	%r5, %r2, 31;
	setp.ne.s32 	%p7, %r5, 0;
	@%p7 bra 	$L__BB0_4;
	shr.u32 	%r19, %r2, 3;
	mov.u32 	%r20, _ZZ6reduceILj256ELi128EEvPfS0_E11shared_data;
	add.s32 	%r21, %r20, %r19;
	st.shared.f32 	[%r21], %f3;
$L__BB0_4:
	bar.sync 	0;
	setp.ne.s32 	%p8, %r2, 0;
	cvta.to.global.u64 	%rd10, %rd5;
	mul.wide.u32 	%rd11, %r1, 4;
	add.s64 	%rd4, %rd10, %rd11;
	@%p8 bra 	$L__BB0_6;
	st.global.f32 	[%rd4], %f3;
	bra.uni 	$L__BB0_7;
$L__BB0_6:
	setp.gt.u32 	%p9, %r2, 31;
	@%p9 bra 	$L__BB0_11;
$L__BB0_7:
	mov.u32 	%r22, %ntid.x;
	shr.u32 	%r23, %r22, 5;
	setp.ge.u32 	%p10, %r5, %r23;
	mov.f32 	%f59, 0f00000000;
	@%p10 bra 	$L__BB0_9;
	shl.b32 	%r24, %r5, 2;
	mov.u32 	%r25, _ZZ6reduceILj256ELi128EEvPfS0_E11shared_data;
	add.s32 	%r26, %r25, %r24;
	ld.shared.f32 	%f59, [%r26];
$L__BB0_9:
	setp.ne.s32 	%p11, %r2, 0;
	mov.b32 	%r27, %f59;
	shfl.sync.down.b32	%r28|%p12, %r27, 16, 31, -1;
	mov.b32 	%f49, %r28;
	add.f32 	%f50, %f59, %f49;
	mov.b32 	%r29, %f50;
	shfl.sync.down.b32	%r30|%p13, %r29, 8, 31, -1;
	mov.b32 	%f51, %r30;
	add.f32 	%f52, %f50, %f51;
	mov.b32 	%r31, %f52;
	shfl.sync.down.b32	%r32|%p14, %r31, 4, 31, -1;
	mov.b32 	%f53, %r32;
	add.f32 	%f54, %f52, %f53;
	mov.b32 	%r33, %f54;
	shfl.sync.down.b32	%r34|%p15, %r33, 2, 31, -1;
	mov.b32 	%f55, %r34;
	add.f32 	%f56, %f54, %f55;
	mov.b32 	%r35, %f56;
	shfl.sync.down.b32	%r36|%p16, %r35, 1, 31, -1;
	mov.b32 	%f57, %r36;
	add.f32 	%f6, %f56, %f57;
	@%p11 bra 	$L__BB0_11;
	st.global.f32 	[%rd4], %f6;
$L__BB0_11:
	ret;

}


// ===== COMPILED SASS (sm_100) =====

	.target	sm_100

	.elftype	@"ET_EXEC"


//--------------------- .note.nv.tkinfo           --------------------------
	.section	.note.nv.tkinfo,"",@"SHT_NOTE"
	.sectionflags	@"SHF_NOTE_NV_TKINFO"
	.tkinfo
        /*0018*/ 	.word	0x00000002
        /*0030*/ 	.string	""
        /*0030*/ 	.string	"ptxas"
        /*0030*/ 	.string	"Cuda compilation tools, release 13.0, V13.0.88"
        /*0030*/ 	.string	"Build cuda_13.0.r13.0/compiler.36424714_0"
        /*0030*/ 	.string	"-arch sm_100 -m 64 "



//--------------------- .note.nv.cuinfo           --------------------------
	.section	.note.nv.cuinfo,"",@"SHT_NOTE"
	.sectionflags	@"SHF_NOTE_NV_CUINFO"
        /*0018*/ 	.short	0x0002
        /*001a*/ 	.short	0x0064
        /*001c*/ 	.short	0x0082
	.zero		2


//--------------------- .nv.info                  --------------------------
	.section	.nv.info,"",@"SHT_CUDA_INFO"
	.align	4


	//----- nvinfo : EIATTR_REGCOUNT
	.align		4
        /*0000*/ 	.byte	0x04, 0x2f
        /*0002*/ 	.short	(.L_1 - .L_0)
	.align		4
.L_0:
        /*0004*/ 	.word	index@(_Z6reduceILj256ELi128EEvPfS0_)
        /*0008*/ 	.word	0x0000001f


	//----- nvinfo : EIATTR_FRAME_SIZE
	.align		4
.L_1:
        /*000c*/ 	.byte	0x04, 0x11
        /*000e*/ 	.short	(.L_3 - .L_2)
	.align		4
.L_2:
        /*0010*/ 	.word	index@(_Z6reduceILj256ELi128EEvPfS0_)
        /*0014*/ 	.word	0x00000000


	//----- nvinfo : EIATTR_MIN_STACK_SIZE
	.align		4
.L_3:
        /*0018*/ 	.byte	0x04, 0x12
        /*001a*/ 	.short	(.L_5 - .L_4)
	.align		4
.L_4:
        /*001c*/ 	.word	index@(_Z6reduceILj256ELi128EEvPfS0_)
        /*0020*/ 	.word	0x00000000
.L_5:


//--------------------- .nv.compat                --------------------------
	.section	.nv.compat,"",@"SHT_CUDA_COMPAT_INFO"
	.align	4
        /*0000*/ 	.byte	0x02, 0x09, 0x00, 0x00, 0x02, 0x02, 0x01, 0x00, 0x02, 0x05, 0x05, 0x00, 0x03, 0x07, 0x01, 0x01
        /*0010*/ 	.byte	0x02, 0x03, 0x00, 0x00, 0x02, 0x06, 0x01, 0x00, 0x04, 0x0b, 0x08, 0x00, 0x09, 0x00, 0x00, 0x00
        /*0020*/ 	.byte	0x00, 0x00, 0x00, 0x00


//--------------------- .nv.info._Z6reduceILj256ELi128EEvPfS0_ --------------------------
	.section	.nv.info._Z6reduceILj256ELi128EEvPfS0_,"",@"SHT_CUDA_INFO"
	.sectionflags	@""
	.align	4


	//----- nvinfo : EIATTR_CUDA_API_VERSION
	.align		4
        /*0000*/ 	.byte	0x04, 0x37
        /*0002*/ 	.short	(.L_7 - .L_6)
.L_6:
        /*0004*/ 	.word	0x00000082


	//----- nvinfo : EIATTR_KPARAM_INFO
	.align		4
.L_7:
        /*0008*/ 	.byte	0x04, 0x17
        /*000a*/ 	.short	(.L_9 - .L_8)
.L_8:
        /*000c*/ 	.word	0x00000000
        /*0010*/ 	.short	0x0001
        /*0012*/ 	.short	0x0008
        /*0014*/ 	.byte	0x00, 0xf5, 0x21, 0x00


	//----- nvinfo : EIATTR_KPARAM_INFO
	.align		4
.L_9:
        /*0018*/ 	.byte	0x04, 0x17
        /*001a*/ 	.short	(.L_11 - .L_10)
.L_10:
        /*001c*/ 	.word	0x00000000
        /*0020*/ 	.short	0x0000
        /*0022*/ 	.short	0x0000
        /*0024*/ 	.byte	0x00, 0xf5, 0x21, 0x00


	//----- nvinfo : EIATTR_SPARSE_MMA_MASK
	.align		4
.L_11:
        /*0028*/ 	.byte	0x03, 0x50
        /*002a*/ 	.short	0x0000


	//----- nvinfo : EIATTR_MAXREG_COUNT
	.align		4
        /*002c*/ 	.byte	0x03, 0x1b
        /*002e*/ 	.short	0x00ff


	//----- nvinfo : EIATTR_NUM_BARRIERS
	.align		4
        /*0030*/ 	.byte	0x02, 0x4c
        /*0032*/ 	.byte	0x01
	.zero		1


	//----- nvinfo : EIATTR_MERCURY_ISA_VERSION
	.align		4
        /*0034*/ 	.byte	0x03, 0x5f
        /*0036*/ 	.short	0x0101


	//----- nvinfo : EIATTR_COOP_GROUP_MASK_REGIDS
	.align		4
        /*0038*/ 	.byte	0x04, 0x29
        /*003a*/ 	.short	(.L_13 - .L_12)


	//   ....[0]....
.L_12:
        /*003c*/ 	.word	0xffffffff


	//   ....[1]....
        /*0040*/ 	.word	0xffffffff


	//   ....[2]....
        /*0044*/ 	.word	0xffffffff


	//   ....[3]....
        /*0048*/ 	.word	0xffffffff


	//   ....[4]....
        /*004c*/ 	.word	0xffffffff


	//   ....[5]....
        /*0050*/ 	.word	0xffffffff


	//   ....[6]....
        /*0054*/ 	.word	0xffffffff


	//   ....[7]....
        /*0058*/ 	.word	0xffffffff


	//   ....[8]....
        /*005c*/ 	.word	0xffffffff


	//   ....[9]....
        /*0060*/ 	.word	0xffffffff


	//----- nvinfo : EIATTR_COOP_GROUP_INSTR_OFFSETS
	.align		4
.L_13:
        /*0064*/ 	.byte	0x04, 0x28
        /*0066*/ 	.short	(.L_15 - .L_14)


	//   ....[0]....
.L_14:
        /*0068*/ 	.word	0x000010b0


	//   ....[1]....
        /*006c*/ 	.word	0x000010f0


	//   ....[2]....
        /*0070*/ 	.word	0x00001120


	//   ....[3]....
        /*0074*/ 	.word	0x00001150


	//   ....[4]....
        /*0078*/ 	.word	0x00001180


	//   ....[5]....
        /*007c*/ 	.word	0x000012b0


	//   ....[6]....
        /*0080*/ 	.word	0x000012d0


	//   ....[7]....
        /*0084*/ 	.word	0x000012f0


	//   ....[8]....
        /*0088*/ 	.word	0x00001310


	//   ....[9]....
        /*008c*/ 	.word	0x00001330


	//----- nvinfo : EIATTR_VRC_CTA_INIT_COUNT
	.align		4
.L_15:
        /*0090*/ 	.byte	0x02, 0x4a
	.zero		1
	.zero		1


	//----- nvinfo : EIATTR_EXIT_INSTR_OFFSETS
	.align		4
        /*0094*/ 	.byte	0x04, 0x1c
        /*0096*/ 	.short	(.L_17 - .L_16)


	//   ....[0]....
.L_16:
        /*0098*/ 	.word	0x00001200


	//   ....[1]....
        /*009c*/ 	.word	0x00001350


	//   ....[2]....
        /*00a0*/ 	.word	0x00001370


	//----- nvinfo : EIATTR_CRS_STACK_SIZE
	.align		4
.L_17:
        /*00a4*/ 	.byte	0x04, 0x1e
        /*00a6*/ 	.short	(.L_19 - .L_18)
.L_18:
        /*00a8*/ 	.word	0x00000000


	//----- nvinfo : EIATTR_CBANK_PARAM_SIZE
	.align		4
.L_19:
        /*00ac*/ 	.byte	0x03, 0x19
        /*00ae*/ 	.short	0x0010


	//----- nvinfo : EIATTR_PARAM_CBANK
	.align		4
        /*00b0*/ 	.byte	0x04, 0x0a
        /*00b2*/ 	.short	(.L_21 - .L_20)
	.align		4
.L_20:
        /*00b4*/ 	.word	index@(.nv.constant0._Z6reduceILj256ELi128EEvPfS0_)
        /*00b8*/ 	.short	0x0380
        /*00ba*/ 	.short	0x0010


	//----- nvinfo : EIATTR_SW_WAR
	.align		4
.L_21:
        /*00bc*/ 	.byte	0x04, 0x36
        /*00be*/ 	.short	(.L_23 - .L_22)
.L_22:
        /*00c0*/ 	.word	0x00000008
.L_23:


//--------------------- .nv.callgraph             --------------------------
	.section	.nv.callgraph,"",@"SHT_CUDA_CALLGRAPH"
	.align	4
	.sectionentsize	8
	.align		4
        /*0000*/ 	.word	0x00000000
	.align		4
        /*0004*/ 	.word	0xffffffff
	.align		4
        /*0008*/ 	.word	0x00000000
	.align		4
        /*000c*/ 	.word	0xfffffffe
	.align		4
        /*0010*/ 	.word	0x00000000
	.align		4
        /*0014*/ 	.word	0xfffffffd
	.align		4
        /*0018*/ 	.word	0x00000000
	.align		4
        /*001c*/ 	.word	0xfffffffc


//--------------------- .text._Z6reduceILj256ELi128EEvPfS0_ --------------------------
	.section	.text._Z6reduceILj256ELi128EEvPfS0_,"ax",@progbits
	.align	128
        .global         _Z6reduceILj256ELi128EEvPfS0_
        .type           _Z6reduceILj256ELi128EEvPfS0_,@function
        .size           _Z6reduceILj256ELi128EEvPfS0_,(.L_x_3 - _Z6reduceILj256ELi128EEvPfS0_)
        .other          _Z6reduceILj256ELi128EEvPfS0_,@"STO_CUDA_ENTRY STV_DEFAULT"
_Z6reduceILj256ELi128EEvPfS0_:
.text._Z6reduceILj256ELi128EEvPfS0_:
[----:B------:R-:W-:Y:S01]  /*0000*/  LDC R1, c[0x0][0x37c] ;  /* 0x0000df00ff017b82 */ /* 0x000fe20000000800 */
[----:B------:R-:W0:Y:S07]  /*0010*/  S2R R4, SR_CTAID.X ;  /* 0x0000000000047919 */ /* 0x000e2e0000002500 */
[----:B------:R-:W1:Y:S01]  /*0020*/  LDC.64 R2, c[0x0][0x380] ;  /* 0x0000e000ff027b82 */ /* 0x000e620000000a00 */
[----:B------:R-:W2:Y:S01]  /*0030*/  LDCU.64 UR6, c[0x0][0x358] ;  /* 0x00006b00ff0677ac */ /* 0x000ea20008000a00 */
[----:B------:R-:W3:Y:S01]  /*0040*/  S2R R0, SR_TID.X ;  /* 0x0000000000007919 */ /* 0x000ee20000002100 */
[----:B0-----:R-:W-:-:S04]  /*0050*/  SHF.L.U32 R5, R4, 0xf, RZ ;  /* 0x0000000f04057819 */ /* 0x001fc800000006ff */
[----:B---3--:R-:W-:-:S05]  /*0060*/  LOP3.LUT R5, R0, R5, RZ, 0xfc, !PT ;  /* 0x0000000500057212 */ /* 0x008fca00078efcff */
[----:B-1----:R-:W-:-:S05]  /*0070*/  IMAD.WIDE.U32 R2, R5, 0x4, R2 ;  /* 0x0000000405027825 */ /* 0x002fca00078e0002 */
[----:B--2---:R-:W2:Y:S04]  /*0080*/  LDG.E R6, desc[UR6][R2.64] ;  /* 0x0000000602067981 */ /* 0x004ea8000c1e1900 */
[----:B------:R-:W3:Y:S04]  /*0090*/  LDG.E R7, desc[UR6][R2.64+0x400] ;  /* 0x0004000602077981 */ /* 0x000ee8000c1e1900 */
[----:B------:R-:W4:Y:S04]  /*00a0*/  LDG.E R27, desc[UR6][R2.64+0x800] ;  /* 0x00080006021b7981 */ /* 0x000f28000c1e1900 */
[----:B------:R-:W5:Y:S04]  /*00b0*/  LDG.E R5, desc[UR6][R2.64+0xc00] ;  /* 0x000c000602057981 */ /* 0x000f68000c1e1900 */
        /* <DEDUP_REMOVED lines=17> */
[----:B------:R-:W5:Y:S01]  /*01d0*/  LDG.E R8, desc[UR6][R2.64+0x5400] ;  /* 0x0054000602087981 */ /* 0x000f62000c1e1900 */
[----:B--2---:R-:W-:-:S04]  /*01e0*/  FADD R6, RZ, R6 ;  /* 0x00000006ff067221 */ /* 0x004fc80000000000 */
[----:B---3--:R-:W-:Y:S02]  /*01f0*/  FADD R6, R6, R7 ;  /* 0x0000000706067221 */ /* 0x008fe40000000000 */
[----:B------:R-:W2:Y:S02]  /*0200*/  LDG.E R7, desc[UR6][R2.64+0x5800] ;  /* 0x0058000602077981 */ /* 0x000ea4000c1e1900 */
[----:B----4-:R-:W-:Y:S02]  /*0210*/  FADD R26, R6, R27 ;  /* 0x0000001b061a7221 */ /* 0x010fe40000000000 */
[----:B------:R-:W3:Y:S02]  /*0220*/  LDG.E R6, desc[UR6][R2.64+0x5c00] ;  /* 0x005c000602067981 */ /* 0x000ee4000c1e1900 */
[----:B-----5:R-:W-:Y:S02]  /*0230*/  FADD R26, R26, R5 ;  /* 0x000000051a1a7221 */ /* 0x020fe40000000000 */
[----:B------:R-:W4:Y:S02]  /*0240*/  LDG.E R5, desc[UR6][R2.64+0x6000] ;  /* 0x0060000602057981 */ /* 0x000f24000c1e1900 */
[----:B------:R-:W-:-:S02]  /*0250*/  FADD R27, R26, R19 ;  /* 0x000000131a1b7221 */ /* 0x000fc40000000000 */
[----:B------:R-:W5:Y:S02]  /*0260*/  LDG.E R19, desc[UR6][R2.64+0x6400] ;  /* 0x0064000602137981 */ /* 0x000f64000c1e1900 */
[----:B------:R-:W-:Y:S02]  /*0270*/  FADD R26, R27, R18 ;  /* 0x000000121b1a7221 */ /* 0x000fe40000000000 */
[----:B------:R-:W5:Y:S02]  /*0280*/  LDG.E R18, desc[UR6][R2.64+0x6800] ;  /* 0x0068000602127981 */ /* 0x000f64000c1e1900 */
[----:B------:R-:W-:Y:S02]  /*0290*/  FADD R27, R26, R17 ;  /* 0x000000111a1b7221 */ /* 0x000fe40000000000 */
[----:B------:R-:W5:Y:S02]  /*02a0*/  LDG.E R17, desc[UR6][R2.64+0x6c00] ;  /* 0x006c000602117981 */ /* 0x000f64000c1e1900 */
        /* <DEDUP_REMOVED lines=30> */
[----:B--2---:R-:W-:-:S02]  /*0490*/  FADD R27, R26, R7 ;  /* 0x000000071a1b7221 */ /* 0x004fc40000000000 */
[----:B------:R-:W2:Y:S02]  /*04a0*/  LDG.E R7, desc[UR6][R2.64+0xac00] ;  /* 0x00ac000602077981 */ /* 0x000ea4000c1e1900 */
[----:B---3--:R-:W-:Y:S02]  /*04b0*/  FADD R26, R27, R6 ;  /* 0x000000061b1a7221 */ /* 0x008fe40000000000 */
[----:B------:R-:W3:Y:S02]  /*04c0*/  LDG.E R6, desc[UR6][R2.64+0xb000] ;  /* 0x00b0000602067981 */ /* 0x000ee4000c1e1900 */
[----:B----4-:R-:W-:Y:S02]  /*04d0*/  FADD R26, R26, R5 ;  /* 0x000000051a1a7221 */ /* 0x010fe40000000000 */
[----:B------:R-:W4:Y:S02]  /*04e0*/  LDG.E R5, desc[UR6][R2.64+0xb400] ;  /* 0x00b4000602057981 */ /* 0x000f24000c1e1900 */
[----:B-----5:R-:W-:-:S02]  /*04f0*/  FADD R27, R26, R19 ;  /* 0x000000131a1b7221 */ /* 0x020fc40000000000 */
        /* <DEDUP_REMOVED lines=160> */
[----:B------:R-:W5:Y:S04]  /*0f00*/  LDG.E R8, desc[UR6][R2.64+0x1f800] ;  /* 0x01f8000602087981 */ /* 0x000f68000c1e1900 */
[----:B------:R-:W5:Y:S01]  /*0f10*/  LDG.E R26, desc[UR6][R2.64+0x1fc00] ;  /* 0x01fc0006021a7981 */ /* 0x000f62000c1e1900 */
[----:B------:R-:W-:Y:S01]  /*0f20*/  ISETP.NE.AND P0, PT, R0, RZ, PT ;  /* 0x000000ff0000720c */ /* 0x000fe20003f05270 */
[----:B------:R-:W-:Y:S01]  /*0f30*/  BSSY.RECONVERGENT B0, `(.L_x_0) ;  /* 0x000002e000007945 */ /* 0x000fe20003800200 */
[----:B--2---:R-:W-:-:S04]  /*0f40*/  FADD R7, R28, R7 ;  /* 0x000000071c077221 */ /* 0x004fc80000000000 */
[----:B---3--:R-:W-:-:S04]  /*0f50*/  FADD R6, R7, R6 ;  /* 0x0000000607067221 */ /* 0x008fc80000000000 */
[----:B----4-:R-:W-:-:S04]  /*0f60*/  FADD R6, R6, R5 ;  /* 0x0000000506067221 */ /* 0x010fc80000000000 */
[----:B-----5:R-:W-:-:S04]  /*0f70*/  FADD R19, R6, R19 ;  /* 0x0000001306137221 */ /* 0x020fc80000000000 */
[----:B------:R-:W-:-:S04]  /*0f80*/  FADD R18, R19, R18 ;  /* 0x0000001213127221 */ /* 0x000fc80000000000 */
        /* <DEDUP_REMOVED lines=14> */
[----:B------:R-:W-:Y:S01]  /*1070*/  FADD R9, R10, R9 ;  /* 0x000000090a097221 */ /* 0x000fe20000000000 */
[----:B------:R-:W-:-:S03]  /*1080*/  LOP3.LUT P1, R10, R0, 0x1f, RZ, 0xc0, !PT ;  /* 0x0000001f000a7812 */ /* 0x000fc6000782c0ff */
[----:B------:R-:W-:-:S04]  /*1090*/  FADD R9, R9, R8 ;  /* 0x0000000809097221 */ /* 0x000fc80000000000 */
[----:B------:R-:W-:-:S05]  /*10a0*/  FADD R9, R9, R26 ;  /* 0x0000001a09097221 */ /* 0x000fca0000000000 */
[----:B------:R-:W0:Y:S01]  /*10b0*/  SHFL.DOWN PT, R2, R9, 0x10, 0x1f ;  /* 0x0a001f0009027f89 */ /* 0x000e2200000e0000 */
[----:B------:R-:W1:Y:S01]  /*10c0*/  @!P1 S2R R12, SR_CgaCtaId ;  /* 0x00000000000c9919 */ /* 0x000e620000008800 */
[----:B0-----:R-:W-:Y:S01]  /*10d0*/  FADD R5, R9, R2 ;  /* 0x0000000209057221 */ /* 0x001fe20000000000 */
[----:B------:R-:W-:-:S04]  /*10e0*/  @!P1 MOV R9, 0x400 ;  /* 0x0000040000099802 */ /* 0x000fc80000000f00 */
[----:B------:R-:W0:Y:S01]  /*10f0*/  SHFL.DOWN PT, R2, R5, 0x8, 0x1f ;  /* 0x09001f0005027f89 */ /* 0x000e2200000e0000 */
[----:B-1----:R-:W-:Y:S01]  /*1100*/  @!P1 LEA R9, R12, R9, 0x18 ;  /* 0x000000090c099211 */ /* 0x002fe200078ec0ff */
[----:B0-----:R-:W-:-:S05]  /*1110*/  FADD R6, R5, R2 ;  /* 0x0000000205067221 */ /* 0x001fca0000000000 */
[----:B------:R-:W0:Y:S02]  /*1120*/  SHFL.DOWN PT, R3, R6, 0x4, 0x1f ;  /* 0x08801f0006037f89 */ /* 0x000e2400000e0000 */
[----:B0-----:R-:W-:Y:S01]  /*1130*/  FADD R7, R6, R3 ;  /* 0x0000000306077221 */ /* 0x001fe20000000000 */
[----:B------:R-:W-:-:S04]  /*1140*/  @!P1 LEA.HI R6, R0, R9, RZ, 0x1d ;  /* 0x0000000900069211 */ /* 0x000fc800078fe8ff */
[----:B------:R-:W0:Y:S02]  /*1150*/  SHFL.DOWN PT, R2, R7, 0x2, 0x1f ;  /* 0x08401f0007027f89 */ /* 0x000e2400000e0000 */
[----:B0-----:R-:W-:Y:S02]  /*1160*/  FADD R8, R7, R2 ;  /* 0x0000000207087221 */ /* 0x001fe40000000000 */
[----:B------:R-:W0:Y:S03]  /*1170*/  LDC.64 R2, c[0x0][0x388] ;  /* 0x0000e200ff027b82 */ /* 0x000e260000000a00 */
[----:B------:R-:W1:Y:S01]  /*1180*/  SHFL.DOWN PT, R11, R8, 0x1, 0x1f ;  /* 0x08201f00080b7f89 */ /* 0x000e6200000e0000 */
[----:B0-----:R-:W-:-:S04]  /*1190*/  IMAD.WIDE.U32 R4, R4, 0x4, R2 ;  /* 0x0000000404047825 */ /* 0x001fc800078e0002 */
[----:B-1----:R-:W-:-:S05]  /*11a0*/  FADD R11, R8, R11 ;  /* 0x0000000b080b7221 */ /* 0x002fca0000000000 */
[----:B------:R0:W-:Y:S01]  /*11b0*/  @!P1 STS [R6], R11 ;  /* 0x0000000b06009388 */ /* 0x0001e20000000800 */
[----:B------:R-:W-:Y:S06]  /*11c0*/  BAR.SYNC.DEFER_BLOCKING 0x0 ;  /* 0x0000000000007b1d */ /* 0x000fec0000010000 */
[----:B------:R0:W-:Y:S01]  /*11d0*/  @!P0 STG.E desc[UR6][R4.64], R11 ;  /* 0x0000000b04008986 */ /* 0x0001e2000c101906 */
[----:B------:R-:W-:Y:S05]  /*11e0*/  @!P0 BRA `(.L_x_1) ;  /* 0x0000000000088947 */ /* 0x000fea0003800000 */
[----:B------:R-:W-:-:S13]  /*11f0*/  ISETP.GT.U32.AND P1, PT, R0, 0x1f, PT ;  /* 0x0000001f0000780c */ /* 0x000fda0003f24070 */
[----:B------:R-:W-:Y:S05]  /*1200*/  @P1 EXIT ;  /* 0x000000000000194d */ /* 0x000fea0003800000 */
.L_x_1:
[----:B------:R-:W-:Y:S05]  /*1210*/  BSYNC.RECONVERGENT B0 ;  /* 0x0000000000007941 */ /* 0x000fea0003800200 */
.L_x_0:
[----:B------:R-:W1:Y:S02]  /*1220*/  LDCU UR4, c[0x0][0x360] ;  /* 0x00006c00ff0477ac */ /* 0x000e640008000800 */
[----:B-1----:R-:W-:-:S06]  /*1230*/  USHF.R.U32.HI UR4, URZ, 0x5, UR4 ;  /* 0x00000005ff047899 */ /* 0x002fcc0008011604 */
[----:B------:R-:W-:-:S13]  /*1240*/  ISETP.GE.U32.AND P1, PT, R10, UR4, PT ;  /* 0x000000040a007c0c */ /* 0x000fda000bf26070 */
[----:B------:R-:W1:Y:S01]  /*1250*/  @!P1 S2R R3, SR_CgaCtaId ;  /* 0x0000000000039919 */ /* 0x000e620000008800 */
[----:B------:R-:W-:-:S04]  /*1260*/  @!P1 MOV R0, 0x400 ;  /* 0x0000040000009802 */ /* 0x000fc80000000f00 */
[----:B-1----:R-:W-:Y:S01]  /*1270*/  @!P1 LEA R3, R3, R0, 0x18 ;  /* 0x0000000003039211 */ /* 0x002fe200078ec0ff */
[----:B------:R-:W-:-:S03]  /*1280*/  HFMA2 R0, -RZ, RZ, 0, 0 ;  /* 0x00000000ff007431 */ /* 0x000fc600000001ff */
[----:B------:R-:W-:-:S05]  /*1290*/  @!P1 LEA R10, R10, R3, 0x2 ;  /* 0x000000030a0a9211 */ /* 0x000fca00078e10ff */
[----:B------:R-:W1:Y:S04]  /*12a0*/  @!P1 LDS R0, [R10] ;  /* 0x000000000a009984 */ /* 0x000e680000000800 */
[----:B-1----:R-:W1:Y:S02]  /*12b0*/  SHFL.DOWN PT, R3, R0, 0x10, 0x1f ;  /* 0x0a001f0000037f89 */ /* 0x002e6400000e0000 */
[----:B-1----:R-:W-:-:S05]  /*12c0*/  FADD R3, R3, R0 ;  /* 0x0000000003037221 */ /* 0x002fca0000000000 */
[----:B------:R-:W1:Y:S02]  /*12d0*/  SHFL.DOWN PT, R2, R3, 0x8, 0x1f ;  /* 0x09001f0003027f89 */ /* 0x000e6400000e0000 */
[----:B-1----:R-:W-:-:S05]  /*12e0*/  FADD R2, R3, R2 ;  /* 0x0000000203027221 */ /* 0x002fca0000000000 */
[----:B------:R-:W1:Y:S02]  /*12f0*/  SHFL.DOWN PT, R7, R2, 0x4, 0x1f ;  /* 0x08801f0002077f89 */ /* 0x000e6400000e0000 */
[----:B-1----:R-:W-:-:S05]  /*1300*/  FADD R7, R2, R7 ;  /* 0x0000000702077221 */ /* 0x002fca0000000000 */
[----:B0-----:R-:W0:Y:S02]  /*1310*/  SHFL.DOWN PT, R6, R7, 0x2, 0x1f ;  /* 0x08401f0007067f89 */ /* 0x001e2400000e0000 */
[----:B0-----:R-:W-:-:S05]  /*1320*/  FADD R6, R7, R6 ;  /* 0x0000000607067221 */ /* 0x001fca0000000000 */
[----:B------:R-:W0:Y:S02]  /*1330*/  SHFL.DOWN PT, R9, R6, 0x1, 0x1f ;  /* 0x08201f0006097f89 */ /* 0x000e2400000e0000 */
[----:B0-----:R-:W-:Y:S01]  /*1340*/  FADD R9, R6, R9 ;  /* 0x0000000906097221 */ /* 0x001fe20000000000 */
[----:B------:R-:W-:Y:S06]  /*1350*/  @P0 EXIT ;  /* 0x000000000000094d */ /* 0x000fec0003800000 */
[----:B------:R-:W-:Y:S01]  /*1360*/  STG.E desc[UR6][R4.64], R9 ;  /* 0x0000000904007986 */ /* 0x000fe2000c101906 */
[----:B------:R-:W-:Y:S05]  /*1370*/  EXIT ;  /* 0x000000000000794d */ /* 0x000fea0003800000 */
.L_x_2:
[----:B------:R-:W-:-:S00]  /*1380*/  BRA `(.L_x_2) ;  /* 0xfffffffc00fc7947 */ /* 0x000fc0000383ffff */
[----:B------:R-:W-:-:S00]  /*1390*/  NOP ;  /* 0x0000000000007918 */ /* 0x000fc00000000000 */
        /* <DEDUP_REMOVED lines=14> */
.L_x_3:


//--------------------- .nv.shared._Z6reduceILj256ELi128EEvPfS0_ --------------------------
	.section	.nv.shared._Z6reduceILj256ELi128EEvPfS0_,"aw",@nobits
	.sectionflags	@""
	.align	4
.nv.shared._Z6reduceILj256ELi128EEvPfS0_:
	.zero		1152


//--------------------- .nv.shared.reserved.0     --------------------------
	.section	.nv.shared.reserved.0,"aw",@nobits
	.weak		__nv_reservedSMEM_offset_0_alias
	.size		__nv_reservedSMEM_offset_0_alias, 0, 64
	.other		__nv_reservedSMEM_offset_0_alias,@"STO_CUDA_RESERVED_SHARED STV_DEFAULT"
__nv_reservedSMEM_offset_0_alias:
	.zero		0
	.zero		64


//--------------------- .nv.constant0._Z6reduceILj256ELi128EEvPfS0_ --------------------------
	.section	.nv.constant0._Z6reduceILj256ELi128EEvPfS0_,"a",@progbits
	.sectionflags	@""
	.align	4
.nv.constant0._Z6reduceILj256ELi128EEvPfS0_:
	.zero		912


//--------------------- SYMBOLS --------------------------

	.type		.nv.reservedSmem.offset0,@object
	.size		.nv.reservedSmem.offset0,0x4
	.type		.nv.reservedSmem.cap,@object
	.size		.nv.reservedSmem.cap,0x4
